	.headerflags	@"EF_CUDA_TEXMODE_UNIFIED EF_CUDA_64BIT_ADDRESS EF_CUDA_ACCELERATORS EF_CUDA_SM90 EF_CUDA_VIRTUAL_SM(EF_CUDA_SM90)"
	.elftype	@"ET_EXEC"


//--------------------- .nv.info                  --------------------------
	.section	.nv.info,"",@"SHT_CUDA_INFO"
	.align	4


	//----- nvinfo : EIATTR_REGCOUNT
	.align		4
        /*0000*/ 	.byte	0x04, 0x2f
        /*0002*/ 	.short	(.L_3 - .L_2)
	.align		4
.L_2:
        /*0004*/ 	.word	index@(triton_poi_fused__native_batch_norm_legit_no_training_convolution_relu_86)
        /*0008*/ 	.word	0x00000017


	//----- nvinfo : EIATTR_MIN_STACK_SIZE
	.align		4
.L_3:
        /*000c*/ 	.byte	0x04, 0x12
        /*000e*/ 	.short	(.L_5 - .L_4)
	.align		4
.L_4:
        /*0010*/ 	.word	index@(triton_poi_fused__native_batch_norm_legit_no_training_convolution_relu_86)
        /*0014*/ 	.word	0x00000000


	//----- nvinfo : EIATTR_FRAME_SIZE
	.align		4
.L_5:
        /*0018*/ 	.byte	0x04, 0x11
        /*001a*/ 	.short	(.L_7 - .L_6)
	.align		4
.L_6:
        /*001c*/ 	.word	index@(triton_poi_fused__native_batch_norm_legit_no_training_convolution_relu_86)
        /*0020*/ 	.word	0x00000000


	//----- nvinfo : EIATTR_MIN_STACK_SIZE
	.align		4
.L_7:
        /*0024*/ 	.byte	0x04, 0x12
        /*0026*/ 	.short	(.L_9 - .L_8)
	.align		4
.L_8:
        /*0028*/ 	.word	index@(triton_poi_fused__native_batch_norm_legit_no_training_convolution_relu_86)
        /*002c*/ 	.word	0x00000000
.L_9:


//--------------------- .nv.info.triton_poi_fused__native_batch_norm_legit_no_training_convolution_relu_86 --------------------------
	.section	.nv.info.triton_poi_fused__native_batch_norm_legit_no_training_convolution_relu_86,"",@"SHT_CUDA_INFO"
	.sectionflags	@""
	.align	4


	//----- nvinfo : EIATTR_CUDA_API_VERSION
	.align		4
        /*0000*/ 	.byte	0x04, 0x37
        /*0002*/ 	.short	(.L_11 - .L_10)
.L_10:
        /*0004*/ 	.word	0x0000007c


	//----- nvinfo : EIATTR_KPARAM_INFO
	.align		4
.L_11:
        /*0008*/ 	.byte	0x04, 0x17
        /*000a*/ 	.short	(.L_13 - .L_12)
.L_12:
        /*000c*/ 	.word	0x00000000
        /*0010*/ 	.short	0x0007
        /*0012*/ 	.short	0x0038
        /*0014*/ 	.byte	0x00, 0xf0, 0x11, 0x00


	//----- nvinfo : EIATTR_KPARAM_INFO
	.align		4
.L_13:
        /*0018*/ 	.byte	0x04, 0x17
        /*001a*/ 	.short	(.L_15 - .L_14)
.L_14:
        /*001c*/ 	.word	0x00000000
        /*0020*/ 	.short	0x0006
        /*0022*/ 	.short	0x0030
        /*0024*/ 	.byte	0x00, 0xf4, 0x21, 0x00


	//----- nvinfo : EIATTR_KPARAM_INFO
	.align		4
.L_15:
        /*0028*/ 	.byte	0x04, 0x17
        /*002a*/ 	.short	(.L_17 - .L_16)
.L_16:
        /*002c*/ 	.word	0x00000000
        /*0030*/ 	.short	0x0005
        /*0032*/ 	.short	0x0028
        /*0034*/ 	.byte	0x00, 0xf4, 0x21, 0x00


	//----- nvinfo : EIATTR_KPARAM_INFO
	.align		4
.L_17:
        /*0038*/ 	.byte	0x04, 0x17
        /*003a*/ 	.short	(.L_19 - .L_18)
.L_18:
        /*003c*/ 	.word	0x00000000
        /*0040*/ 	.short	0x0004
        /*0042*/ 	.short	0x0020
        /*0044*/ 	.byte	0x00, 0xf4, 0x21, 0x00


	//----- nvinfo : EIATTR_KPARAM_INFO
	.align		4
.L_19:
        /*0048*/ 	.byte	0x04, 0x17
        /*004a*/ 	.short	(.L_21 - .L_20)
.L_20:
        /*004c*/ 	.word	0x00000000
        /*0050*/ 	.short	0x0003
        /*0052*/ 	.short	0x0018
        /*0054*/ 	.byte	0x00, 0xf4, 0x21, 0x00


	//----- nvinfo : EIATTR_KPARAM_INFO
	.align		4
.L_21:
        /*0058*/ 	.byte	0x04, 0x17
        /*005a*/ 	.short	(.L_23 - .L_22)
.L_22:
        /*005c*/ 	.word	0x00000000
        /*0060*/ 	.short	0x0002
        /*0062*/ 	.short	0x0010
        /*0064*/ 	.byte	0x00, 0xf4, 0x21, 0x00


	//----- nvinfo : EIATTR_KPARAM_INFO
	.align		4
.L_23:
        /*0068*/ 	.byte	0x04, 0x17
        /*006a*/ 	.short	(.L_25 - .L_24)
.L_24:
        /*006c*/ 	.word	0x00000000
        /*0070*/ 	.short	0x0001
        /*0072*/ 	.short	0x0008
        /*0074*/ 	.byte	0x00, 0xf4, 0x21, 0x00


	//----- nvinfo : EIATTR_KPARAM_INFO
	.align		4
.L_25:
        /*0078*/ 	.byte	0x04, 0x17
        /*007a*/ 	.short	(.L_27 - .L_26)
.L_26:
        /*007c*/ 	.word	0x00000000
        /*0080*/ 	.short	0x0000
        /*0082*/ 	.short	0x0000
        /*0084*/ 	.byte	0x00, 0xf4, 0x21, 0x00


	//----- nvinfo : EIATTR_SPARSE_MMA_MASK
	.align		4
.L_27:
        /*0088*/ 	.byte	0x03, 0x50
        /*008a*/ 	.short	0x0000


	//----- nvinfo : EIATTR_MAXREG_COUNT
	.align		4
        /*008c*/ 	.byte	0x03, 0x1b
        /*008e*/ 	.short	0x00ff


	//----- nvinfo : EIATTR_EXIT_INSTR_OFFSETS
	.align		4
        /*0090*/ 	.byte	0x04, 0x1c
        /*0092*/ 	.short	(.L_29 - .L_28)


	//   ....[0]....
.L_28:
        /*0094*/ 	.word	0x00000350


	//   ....[1]....
        /*0098*/ 	.word	0x00000370


	//----- nvinfo : EIATTR_REQNTID
	.align		4
.L_29:
        /*009c*/ 	.byte	0x04, 0x10
        /*009e*/ 	.short	(.L_31 - .L_30)
.L_30:
        /*00a0*/ 	.word	0x00000080
        /*00a4*/ 	.word	0x00000001
        /*00a8*/ 	.word	0x00000001


	//----- nvinfo : EIATTR_CBANK_PARAM_SIZE
	.align		4
.L_31:
        /*00ac*/ 	.byte	0x03, 0x19
        /*00ae*/ 	.short	0x003c


	//----- nvinfo : EIATTR_PARAM_CBANK
	.align		4
        /*00b0*/ 	.byte	0x04, 0x0a
        /*00b2*/ 	.short	(.L_33 - .L_32)
	.align		4
.L_32:
        /*00b4*/ 	.word	index@(.nv.constant0.triton_poi_fused__native_batch_norm_legit_no_training_convolution_relu_86)
        /*00b8*/ 	.short	0x0210
        /*00ba*/ 	.short	0x003c


	//----- nvinfo : EIATTR_SW_WAR
	.align		4
.L_33:
        /*00bc*/ 	.byte	0x04, 0x36
        /*00be*/ 	.short	(.L_35 - .L_34)
.L_34:
        /*00c0*/ 	.word	0x00000008
.L_35:


//--------------------- .nv.callgraph             --------------------------
	.section	.nv.callgraph,"",@"SHT_CUDA_CALLGRAPH"
	.align	4
	.sectionentsize	8
	.align		4
        /*0000*/ 	.word	0x00000000
	.align		4
        /*0004*/ 	.word	0xffffffff
	.align		4
        /*0008*/ 	.word	0x00000000
	.align		4
        /*000c*/ 	.word	0xfffffffe
	.align		4
        /*0010*/ 	.word	0x00000000
	.align		4
        /*0014*/ 	.word	0xfffffffd
	.align		4
        /*0018*/ 	.word	0x00000000
	.align		4
        /*001c*/ 	.word	0xfffffffc


//--------------------- .nv.constant4             --------------------------
	.section	.nv.constant4,"a",@progbits
	.align	8
	.align		8
.nv.constant4:
        /*0000*/ 	.dword	_$_str
	.align		8
        /*0008*/ 	.dword	_$_str_$_2


//--------------------- .text.triton_poi_fused__native_batch_norm_legit_no_training_convolution_relu_86 --------------------------
	.section	.text.triton_poi_fused__native_batch_norm_legit_no_training_convolution_relu_86,"ax",@progbits
	.align	128
        .global         triton_poi_fused__native_batch_norm_legit_no_training_convolution_relu_86
        .type           triton_poi_fused__native_batch_norm_legit_no_training_convolution_relu_86,@function
        .size           triton_poi_fused__native_batch_norm_legit_no_training_convolution_relu_86,(.L_x_1 - triton_poi_fused__native_batch_norm_legit_no_training_convolution_relu_86)
        .other          triton_poi_fused__native_batch_norm_legit_no_training_convolution_relu_86,@"STO_CUDA_ENTRY STV_DEFAULT"
triton_poi_fused__native_batch_norm_legit_no_training_convolution_relu_86:
.text.triton_poi_fused__native_batch_norm_legit_no_training_convolution_relu_86:
[----:B------:R-:W0:Y:S01]  /*0000*/  LDC R1, c[0x0][0x28] ;  /* 0x00000a00ff017b82 */ /* 0x000e220000000800 */
[----:B------:R-:W1:Y:S07]  /*0010*/  S2R R2, SR_TID.X ;  /* 0x0000000000027919 */ /* 0x000e6e0000002100 */
[----:B------:R-:W2:Y:S01]  /*0020*/  LDC.64 R12, c[0x0][0x228] ;  /* 0x00008a00ff0c7b82 */ /* 0x000ea20000000a00 */
[----:B------:R-:W-:Y:S01]  /*0030*/  ULDC.64 UR4, c[0x0][0x208] ;  /* 0x0000820000047ab9 */ /* 0x000fe20000000a00 */
[----:B------:R-:W3:Y:S06]  /*0040*/  S2R R3, SR_CTAID.X ;  /* 0x0000000000037919 */ /* 0x000eec0000002500 */
[----:B------:R-:W4:Y:S08]  /*0050*/  LDC.64 R10, c[0x0][0x218] ;  /* 0x00008600ff0a7b82 */ /* 0x000f300000000a00 */
[----:B------:R-:W5:Y:S08]  /*0060*/  LDC.64 R14, c[0x0][0x220] ;  /* 0x00008800ff0e7b82 */ /* 0x000f700000000a00 */
[----:B------:R-:W5:Y:S01]  /*0070*/  LDC.64 R16, c[0x0][0x230] ;  /* 0x00008c00ff107b82 */ /* 0x000f620000000a00 */
[----:B-1----:R-:W-:-:S07]  /*0080*/  LOP3.LUT R2, R2, 0x7f, RZ, 0xc0, !PT ;  /* 0x0000007f02027812 */ /* 0x002fce00078ec0ff */
[----:B------:R-:W1:Y:S01]  /*0090*/  LDC.64 R6, c[0x0][0x238] ;  /* 0x00008e00ff067b82 */ /* 0x000e620000000a00 */
[----:B---3--:R-:W-:Y:S01]  /*00a0*/  LEA R3, R3, R2, 0x7 ;  /* 0x0000000203037211 */ /* 0x008fe200078e38ff */
[----:B------:R-:W-:-:S03]  /*00b0*/  HFMA2.MMA R2, -RZ, RZ, 0, 0 ;  /* 0x00000000ff027435 */ /* 0x000fc600000001ff */
[----:B------:R-:W-:-:S07]  /*00c0*/  ISETP.GE.AND P0, PT, R3, 0x118, PT ;  /* 0x000001180300780c */ /* 0x000fce0003f06270 */
[----:B------:R-:W-:-:S05]  /*00d0*/  IMAD.HI R0, R3, -0x15f15f15, R2 ;  /* 0xea0ea0eb03007827 */ /* 0x000fca00078e0202 */
[----:B------:R-:W-:-:S04]  /*00e0*/  SHF.R.U32.HI R5, RZ, 0x1f, R0 ;  /* 0x0000001fff057819 */ /* 0x000fc80000011600 */
[----:B------:R-:W-:Y:S02]  /*00f0*/  LEA.HI.SX32 R5, R0, R5, 0x1a ;  /* 0x0000000500057211 */ /* 0x000fe400078fd2ff */
[----:B------:R-:W-:-:S03]  /*0100*/  MOV R0, RZ ;  /* 0x000000ff00007202 */ /* 0x000fc60000000f00 */
[----:B------:R-:W-:Y:S02]  /*0110*/  IMAD R19, R5, -0x46, R3 ;  /* 0xffffffba05137824 */ /* 0x000fe400078e0203 */
[----:B------:R-:W3:Y:S02]  /*0120*/  LDC.64 R4, c[0x0][0x210] ;  /* 0x00008400ff047b82 */ /* 0x000ee40000000a00 */
[----:B--2---:R-:W-:-:S05]  /*0130*/  IMAD.WIDE R12, R19, 0x4, R12 ;  /* 0x00000004130c7825 */ /* 0x004fca00078e020c */
[----:B------:R5:W2:Y:S01]  /*0140*/  @!P0 LDG.E.EL R0, desc[UR4][R12.64] ;  /* 0x000000040c008981 */ /* 0x000aa2000c2e1900 */
[----:B------:R-:W-:Y:S01]  /*0150*/  CS2R R8, SRZ ;  /* 0x0000000000087805 */ /* 0x000fe2000001ff00 */
[----:B----4-:R-:W-:-:S05]  /*0160*/  IMAD.WIDE R10, R19, 0x4, R10 ;  /* 0x00000004130a7825 */ /* 0x010fca00078e020a */
[----:B------:R4:W2:Y:S01]  /*0170*/  @!P0 LDG.E.EL R9, desc[UR4][R10.64] ;  /* 0x000000040a098981 */ /* 0x0008a2000c2e1900 */
[----:B-----5:R-:W-:-:S04]  /*0180*/  IMAD.WIDE R12, R19, 0x4, R14 ;  /* 0x00000004130c7825 */ /* 0x020fc800078e020e */
[----:B---3--:R-:W-:Y:S01]  /*0190*/  IMAD.WIDE R4, R3, 0x4, R4 ;  /* 0x0000000403047825 */ /* 0x008fe200078e0204 */
[----:B------:R-:W3:Y:S04]  /*01a0*/  @!P0 LDG.E.EL R8, desc[UR4][R12.64] ;  /* 0x000000040c088981 */ /* 0x000ee8000c2e1900 */
[----:B------:R-:W5:Y:S01]  /*01b0*/  @!P0 LDG.E R2, desc[UR4][R4.64] ;  /* 0x0000000404028981 */ /* 0x000f62000c1e1900 */
[----:B0-----:R-:W-:-:S04]  /*01c0*/  IMAD.WIDE R14, R19, 0x4, R16 ;  /* 0x00000004130e7825 */ /* 0x001fc800078e0210 */
[----:B-1----:R-:W-:Y:S01]  /*01d0*/  IMAD.WIDE R16, R19, 0x4, R6 ;  /* 0x0000000413107825 */ /* 0x002fe200078e0206 */
[----:B------:R-:W-:Y:S01]  /*01e0*/  CS2R R18, SRZ ;  /* 0x0000000000127805 */ /* 0x000fe2000001ff00 */
[----:B----4-:R-:W-:Y:S01]  /*01f0*/  HFMA2.MMA R11, -RZ, RZ, 1.625, 0 ;  /* 0x3e800000ff0b7435 */ /* 0x010fe200000001ff */
[----:B------:R-:W0:Y:S04]  /*0200*/  LDC.64 R6, c[0x0][0x240] ;  /* 0x00009000ff067b82 */ /* 0x000e280000000a00 */
[----:B------:R-:W4:Y:S04]  /*0210*/  @!P0 LDG.E.EL R18, desc[UR4][R14.64] ;  /* 0x000000040e128981 */ /* 0x000f28000c2e1900 */
[----:B------:R-:W4:Y:S01]  /*0220*/  @!P0 LDG.E.EL R19, desc[UR4][R16.64] ;  /* 0x0000000410138981 */ /* 0x000f22000c2e1900 */
[----:B0-----:R-:W-:-:S04]  /*0230*/  IMAD.WIDE R6, R3, 0x4, R6 ;  /* 0x0000000403067825 */ /* 0x001fc800078e0206 */
[----:B--2---:R-:W-:-:S04]  /*0240*/  FADD R0, R0, 9.9999997473787516356e-06 ;  /* 0x3727c5ac00007421 */ /* 0x004fc80000000000 */
[----:B------:R-:W0:Y:S02]  /*0250*/  MUFU.SQRT R20, R0 ;  /* 0x0000000000147308 */ /* 0x000e240000002000 */
[C---:B0-----:R-:W-:Y:S02]  /*0260*/  FSETP.GT.AND P1, PT, R20.reuse, 8.50705917302346158658e+37, PT ;  /* 0x7e8000001400780b */ /* 0x041fe40003f24000 */
[----:B------:R-:W-:-:S11]  /*0270*/  FSETP.GEU.AND P2, PT, R20, 1.175494350822287508e-38, PT ;  /* 0x008000001400780b */ /* 0x000fd60003f4e000 */
[----:B------:R-:W-:-:S04]  /*0280*/  @P1 FMUL R20, R20, 0.25 ;  /* 0x3e80000014141820 */ /* 0x000fc80000400000 */
[----:B------:R-:W-:-:S06]  /*0290*/  @!P2 FMUL R20, R20, 16777216 ;  /* 0x4b8000001414a820 */ /* 0x000fcc0000400000 */
[----:B------:R-:W0:Y:S01]  /*02a0*/  MUFU.RCP R20, R20 ;  /* 0x0000001400147308 */ /* 0x000e220000001000 */
[----:B------:R-:W-:Y:S01]  /*02b0*/  FSEL R11, R11, 1, P1 ;  /* 0x3f8000000b0b7808 */ /* 0x000fe20000800000 */
[----:B-----5:R-:W-:-:S04]  /*02c0*/  FADD R9, R9, R2 ;  /* 0x0000000209097221 */ /* 0x020fc80000000000 */
[----:B------:R-:W-:Y:S01]  /*02d0*/  @!P2 FMUL R11, R11, 16777216 ;  /* 0x4b8000000b0ba820 */ /* 0x000fe20000400000 */
[----:B---3--:R-:W-:-:S03]  /*02e0*/  FADD R8, R9, -R8 ;  /* 0x8000000809087221 */ /* 0x008fc60000000000 */
[----:B0-----:R-:W-:-:S04]  /*02f0*/  FMUL R11, R20, R11 ;  /* 0x0000000b140b7220 */ /* 0x001fc80000400000 */
[----:B------:R-:W-:-:S04]  /*0300*/  FMUL R8, R8, R11 ;  /* 0x0000000b08087220 */ /* 0x000fc80000400000 */
[----:B----4-:R-:W-:Y:S01]  /*0310*/  FFMA R8, R8, R18, R19 ;  /* 0x0000001208087223 */ /* 0x010fe20000000013 */
[----:B------:R0:W-:Y:S04]  /*0320*/  @!P0 STG.E desc[UR4][R4.64], R9 ;  /* 0x0000000904008986 */ /* 0x0001e8000c101904 */
[----:B------:R-:W-:-:S04]  /*0330*/  FSETP.GEU.AND P1, PT, R8, RZ, PT ;  /* 0x000000ff0800720b */ /* 0x000fc80003f2e000 */
[----:B------:R-:W-:Y:S01]  /*0340*/  FSEL R3, R8, RZ, P1 ;  /* 0x000000ff08037208 */ /* 0x000fe20000800000 */
[----:B0-----:R-:W-:Y:S08]  /*0350*/  @P0 EXIT ;  /* 0x000000000000094d */ /* 0x001ff00003800000 */
[----:B------:R-:W-:Y:S01]  /*0360*/  STG.E desc[UR4][R6.64], R3 ;  /* 0x0000000306007986 */ /* 0x000fe2000c101904 */
[----:B------:R-:W-:Y:S05]  /*0370*/  EXIT ;  /* 0x000000000000794d */ /* 0x000fea0003800000 */
.L_x_0:
[----:B------:R-:W-:-:S00]  /*0380*/  BRA `(.L_x_0) ;  /* 0xfffffffc00fc7947 */ /* 0x000fc0000383ffff */
[----:B------:R-:W-:-:S00]  /*0390*/  NOP ;  /* 0x0000000000007918 */ /* 0x000fc00000000000 */
        /* <DEDUP_REMOVED lines=14> */
.L_x_1:


//--------------------- .nv.global.init           --------------------------
	.section	.nv.global.init,"aw",@progbits
.nv.global.init:
	.type		_$_str,@object
	.size		_$_str,(_$_str_$_2 - _$_str)
_$_str:
        /*0000*/ 	.byte	0x5f, 0x5f, 0x43, 0x55, 0x44, 0x41, 0x5f, 0x46, 0x54, 0x5a, 0x00
	.type		_$_str_$_2,@object
	.size		_$_str_$_2,(.L_1 - _$_str_$_2)
_$_str_$_2:
        /*000b*/ 	.byte	0x5f, 0x5f, 0x43, 0x55, 0x44, 0x41, 0x5f, 0x50, 0x52, 0x45, 0x43, 0x5f, 0x53, 0x51, 0x52, 0x54
        /*001b*/ 	.byte	0x00
.L_1:


//--------------------- .nv.constant0.triton_poi_fused__native_batch_norm_legit_no_training_convolution_relu_86 --------------------------
	.section	.nv.constant0.triton_poi_fused__native_batch_norm_legit_no_training_convolution_relu_86,"a",@progbits
	.sectionflags	@""
	.align	4
.nv.constant0.triton_poi_fused__native_batch_norm_legit_no_training_convolution_relu_86:
	.zero		588
